	.headerflags	@"EF_CUDA_TEXMODE_UNIFIED EF_CUDA_64BIT_ADDRESS EF_CUDA_ACCELERATORS EF_CUDA_SM90 EF_CUDA_VIRTUAL_SM(EF_CUDA_SM90)"
	.elftype	@"ET_EXEC"


//--------------------- .nv.info                  --------------------------
	.section	.nv.info,"",@"SHT_CUDA_INFO"
	.align	4


	//----- nvinfo : EIATTR_REGCOUNT
	.align		4
        /*0000*/ 	.byte	0x04, 0x2f
        /*0002*/ 	.short	(.L_1 - .L_0)
	.align		4
.L_0:
        /*0004*/ 	.word	index@(triton_poi_fused_add_convolution_native_batch_norm_backward_54)
        /*0008*/ 	.word	0x00000012


	//----- nvinfo : EIATTR_MIN_STACK_SIZE
	.align		4
.L_1:
        /*000c*/ 	.byte	0x04, 0x12
        /*000e*/ 	.short	(.L_3 - .L_2)
	.align		4
.L_2:
        /*0010*/ 	.word	index@(triton_poi_fused_add_convolution_native_batch_norm_backward_54)
        /*0014*/ 	.word	0x00000000


	//----- nvinfo : EIATTR_FRAME_SIZE
	.align		4
.L_3:
        /*0018*/ 	.byte	0x04, 0x11
        /*001a*/ 	.short	(.L_5 - .L_4)
	.align		4
.L_4:
        /*001c*/ 	.word	index@(triton_poi_fused_add_convolution_native_batch_norm_backward_54)
        /*0020*/ 	.word	0x00000000


	//----- nvinfo : EIATTR_MIN_STACK_SIZE
	.align		4
.L_5:
        /*0024*/ 	.byte	0x04, 0x12
        /*0026*/ 	.short	(.L_7 - .L_6)
	.align		4
.L_6:
        /*0028*/ 	.word	index@(triton_poi_fused_add_convolution_native_batch_norm_backward_54)
        /*002c*/ 	.word	0x00000000
.L_7:


//--------------------- .nv.info.triton_poi_fused_add_convolution_native_batch_norm_backward_54 --------------------------
	.section	.nv.info.triton_poi_fused_add_convolution_native_batch_norm_backward_54,"",@"SHT_CUDA_INFO"
	.sectionflags	@""
	.align	4


	//----- nvinfo : EIATTR_CUDA_API_VERSION
	.align		4
        /*0000*/ 	.byte	0x04, 0x37
        /*0002*/ 	.short	(.L_9 - .L_8)
.L_8:
        /*0004*/ 	.word	0x0000007c


	//----- nvinfo : EIATTR_KPARAM_INFO
	.align		4
.L_9:
        /*0008*/ 	.byte	0x04, 0x17
        /*000a*/ 	.short	(.L_11 - .L_10)
.L_10:
        /*000c*/ 	.word	0x00000000
        /*0010*/ 	.short	0x0005
        /*0012*/ 	.short	0x0028
        /*0014*/ 	.byte	0x00, 0xf0, 0x11, 0x00


	//----- nvinfo : EIATTR_KPARAM_INFO
	.align		4
.L_11:
        /*0018*/ 	.byte	0x04, 0x17
        /*001a*/ 	.short	(.L_13 - .L_12)
.L_12:
        /*001c*/ 	.word	0x00000000
        /*0020*/ 	.short	0x0004
        /*0022*/ 	.short	0x0020
        /*0024*/ 	.byte	0x00, 0xf4, 0x21, 0x00


	//----- nvinfo : EIATTR_KPARAM_INFO
	.align		4
.L_13:
        /*0028*/ 	.byte	0x04, 0x17
        /*002a*/ 	.short	(.L_15 - .L_14)
.L_14:
        /*002c*/ 	.word	0x00000000
        /*0030*/ 	.short	0x0003
        /*0032*/ 	.short	0x0018
        /*0034*/ 	.byte	0x00, 0xf4, 0x21, 0x00


	//----- nvinfo : EIATTR_KPARAM_INFO
	.align		4
.L_15:
        /*0038*/ 	.byte	0x04, 0x17
        /*003a*/ 	.short	(.L_17 - .L_16)
.L_16:
        /*003c*/ 	.word	0x00000000
        /*0040*/ 	.short	0x0002
        /*0042*/ 	.short	0x0010
        /*0044*/ 	.byte	0x00, 0xf4, 0x21, 0x00


	//----- nvinfo : EIATTR_KPARAM_INFO
	.align		4
.L_17:
        /*0048*/ 	.byte	0x04, 0x17
        /*004a*/ 	.short	(.L_19 - .L_18)
.L_18:
        /*004c*/ 	.word	0x00000000
        /*0050*/ 	.short	0x0001
        /*0052*/ 	.short	0x0008
        /*0054*/ 	.byte	0x00, 0xf4, 0x21, 0x00


	//----- nvinfo : EIATTR_KPARAM_INFO
	.align		4
.L_19:
        /*0058*/ 	.byte	0x04, 0x17
        /*005a*/ 	.short	(.L_21 - .L_20)
.L_20:
        /*005c*/ 	.word	0x00000000
        /*0060*/ 	.short	0x0000
        /*0062*/ 	.short	0x0000
        /*0064*/ 	.byte	0x00, 0xf4, 0x21, 0x00


	//----- nvinfo : EIATTR_SPARSE_MMA_MASK
	.align		4
.L_21:
        /*0068*/ 	.byte	0x03, 0x50
        /*006a*/ 	.short	0x0000


	//----- nvinfo : EIATTR_MAXREG_COUNT
	.align		4
        /*006c*/ 	.byte	0x03, 0x1b
        /*006e*/ 	.short	0x00ff


	//----- nvinfo : EIATTR_EXIT_INSTR_OFFSETS
	.align		4
        /*0070*/ 	.byte	0x04, 0x1c
        /*0072*/ 	.short	(.L_23 - .L_22)


	//   ....[0]....
.L_22:
        /*0074*/ 	.word	0x00000260


	//----- nvinfo : EIATTR_REQNTID
	.align		4
.L_23:
        /*0078*/ 	.byte	0x04, 0x10
        /*007a*/ 	.short	(.L_25 - .L_24)
.L_24:
        /*007c*/ 	.word	0x00000080
        /*0080*/ 	.word	0x00000001
        /*0084*/ 	.word	0x00000001


	//----- nvinfo : EIATTR_CBANK_PARAM_SIZE
	.align		4
.L_25:
        /*0088*/ 	.byte	0x03, 0x19
        /*008a*/ 	.short	0x002c


	//----- nvinfo : EIATTR_PARAM_CBANK
	.align		4
        /*008c*/ 	.byte	0x04, 0x0a
        /*008e*/ 	.short	(.L_27 - .L_26)
	.align		4
.L_26:
        /*0090*/ 	.word	index@(.nv.constant0.triton_poi_fused_add_convolution_native_batch_norm_backward_54)
        /*0094*/ 	.short	0x0210
        /*0096*/ 	.short	0x002c


	//----- nvinfo : EIATTR_SW_WAR
	.align		4
.L_27:
        /*0098*/ 	.byte	0x04, 0x36
        /*009a*/ 	.short	(.L_29 - .L_28)
.L_28:
        /*009c*/ 	.word	0x00000008
.L_29:


//--------------------- .nv.callgraph             --------------------------
	.section	.nv.callgraph,"",@"SHT_CUDA_CALLGRAPH"
	.align	4
	.sectionentsize	8
	.align		4
        /*0000*/ 	.word	0x00000000
	.align		4
        /*0004*/ 	.word	0xffffffff
	.align		4
        /*0008*/ 	.word	0x00000000
	.align		4
        /*000c*/ 	.word	0xfffffffe
	.align		4
        /*0010*/ 	.word	0x00000000
	.align		4
        /*0014*/ 	.word	0xfffffffd
	.align		4
        /*0018*/ 	.word	0x00000000
	.align		4
        /*001c*/ 	.word	0xfffffffc


//--------------------- .text.triton_poi_fused_add_convolution_native_batch_norm_backward_54 --------------------------
	.section	.text.triton_poi_fused_add_convolution_native_batch_norm_backward_54,"ax",@progbits
	.align	128
        .global         triton_poi_fused_add_convolution_native_batch_norm_backward_54
        .type           triton_poi_fused_add_convolution_native_batch_norm_backward_54,@function
        .size           triton_poi_fused_add_convolution_native_batch_norm_backward_54,(.L_x_1 - triton_poi_fused_add_convolution_native_batch_norm_backward_54)
        .other          triton_poi_fused_add_convolution_native_batch_norm_backward_54,@"STO_CUDA_ENTRY STV_DEFAULT"
triton_poi_fused_add_convolution_native_batch_norm_backward_54:
.text.triton_poi_fused_add_convolution_native_batch_norm_backward_54:
[----:B------:R-:W-:Y:S01]  /*0000*/  LDC R1, c[0x0][0x28] ;  /* 0x00000a00ff017b82 */ /* 0x000fe20000000800 */
[----:B------:R-:W1:Y:S07]  /*0010*/  S2R R0, SR_TID.X ;  /* 0x0000000000007919 */ /* 0x000e6e0000002100 */
[----:B------:R-:W2:Y:S01]  /*0020*/  LDC.64 R8, c[0x0][0x218] ;  /* 0x00008600ff087b82 */ /* 0x000ea20000000a00 */
[----:B------:R-:W-:Y:S01]  /*0030*/  ULDC.64 UR4, c[0x0][0x208] ;  /* 0x0000820000047ab9 */ /* 0x000fe20000000a00 */
[----:B------:R-:W3:Y:S06]  /*0040*/  S2R R13, SR_CTAID.X ;  /* 0x00000000000d7919 */ /* 0x000eec0000002500 */
[----:B------:R-:W4:Y:S08]  /*0050*/  LDC.64 R6, c[0x0][0x210] ;  /* 0x00008400ff067b82 */ /* 0x000f300000000a00 */
[----:B------:R-:W5:Y:S08]  /*0060*/  LDC.64 R10, c[0x0][0x220] ;  /* 0x00008800ff0a7b82 */ /* 0x000f700000000a00 */
[----:B------:R-:W2:Y:S01]  /*0070*/  LDC.64 R2, c[0x0][0x228] ;  /* 0x00008a00ff027b82 */ /* 0x000ea20000000a00 */
[----:B-1----:R-:W-:-:S02]  /*0080*/  SHF.L.U32 R0, R0, 0x1, RZ ;  /* 0x0000000100007819 */ /* 0x002fc400000006ff */
[----:B---3--:R-:W-:Y:S02]  /*0090*/  SHF.R.S32.HI R4, RZ, 0x17, R13 ;  /* 0x00000017ff047819 */ /* 0x008fe4000001140d */
[----:B------:R-:W-:Y:S02]  /*00a0*/  LOP3.LUT R0, R0, 0xfe, RZ, 0xc0, !PT ;  /* 0x000000fe00007812 */ /* 0x000fe400078ec0ff */
[----:B------:R-:W-:Y:S02]  /*00b0*/  SGXT R4, R4, 0x1 ;  /* 0x000000010404781a */ /* 0x000fe40000000200 */
[----:B------:R-:W-:-:S04]  /*00c0*/  LEA R13, R13, R0, 0x8 ;  /* 0x000000000d0d7211 */ /* 0x000fc800078e40ff */
[----:B------:R-:W-:Y:S01]  /*00d0*/  LEA.HI R4, R4, R13, RZ, 0xc ;  /* 0x0000000d04047211 */ /* 0x000fe200078f60ff */
[----:B----4-:R-:W-:-:S03]  /*00e0*/  IMAD.WIDE R6, R13, 0x4, R6 ;  /* 0x000000040d067825 */ /* 0x010fc600078e0206 */
[----:B------:R-:W-:Y:S01]  /*00f0*/  SHF.R.S32.HI R0, RZ, 0xc, R4 ;  /* 0x0000000cff007819 */ /* 0x000fe20000011404 */
[C---:B-----5:R-:W-:Y:S01]  /*0100*/  IMAD.WIDE R10, R13.reuse, 0x4, R10 ;  /* 0x000000040d0a7825 */ /* 0x060fe200078e020a */
[----:B------:R-:W1:Y:S02]  /*0110*/  LDC.64 R4, c[0x0][0x230] ;  /* 0x00008c00ff047b82 */ /* 0x000e640000000a00 */
[----:B------:R-:W-:Y:S01]  /*0120*/  LEA.HI R12, R0, R0, RZ, 0x2 ;  /* 0x00000000000c7211 */ /* 0x000fe200078f10ff */
[----:B0-2---:R-:W-:Y:S02]  /*0130*/  IMAD.WIDE R2, R13, 0x4, R2 ;  /* 0x000000040d027825 */ /* 0x005fe400078e0202 */
[----:B------:R-:W2:Y:S01]  /*0140*/  LDG.E.64 R10, desc[UR4][R10.64] ;  /* 0x000000040a0a7981 */ /* 0x000ea2000c1e1b00 */
[----:B------:R-:W-:-:S03]  /*0150*/  LOP3.LUT R15, R12, 0xfffffffc, RZ, 0xc0, !PT ;  /* 0xfffffffc0c0f7812 */ /* 0x000fc600078ec0ff */
[----:B------:R-:W3:Y:S01]  /*0160*/  LDG.E.64 R12, desc[UR4][R6.64] ;  /* 0x00000004060c7981 */ /* 0x000ee2000c1e1b00 */
[----:B------:R-:W-:-:S03]  /*0170*/  IADD3 R15, R0, -R15, RZ ;  /* 0x8000000f000f7210 */ /* 0x000fc60007ffe0ff */
[----:B------:R-:W2:Y:S02]  /*0180*/  LDG.E.64 R2, desc[UR4][R2.64] ;  /* 0x0000000402027981 */ /* 0x000ea4000c1e1b00 */
[----:B------:R-:W-:-:S06]  /*0190*/  IMAD.WIDE R8, R15, 0x4, R8 ;  /* 0x000000040f087825 */ /* 0x000fcc00078e0208 */
[----:B------:R-:W3:Y:S01]  /*01a0*/  LDG.E.EL R8, desc[UR4][R8.64] ;  /* 0x0000000408087981 */ /* 0x000ee2000c2e1900 */
[----:B-1----:R-:W-:-:S06]  /*01b0*/  IMAD.WIDE R4, R15, 0x4, R4 ;  /* 0x000000040f047825 */ /* 0x002fcc00078e0204 */
[----:B------:R-:W4:Y:S01]  /*01c0*/  LDG.E.EL R4, desc[UR4][R4.64] ;  /* 0x0000000404047981 */ /* 0x000f22000c2e1900 */
[----:B--2---:R-:W-:Y:S01]  /*01d0*/  FADD R15, R11, R3 ;  /* 0x000000030b0f7221 */ /* 0x004fe20000000000 */
[--C-:B---3--:R-:W-:Y:S01]  /*01e0*/  FADD R0, R13, R8.reuse ;  /* 0x000000080d007221 */ /* 0x108fe20000000000 */
[----:B------:R-:W-:Y:S01]  /*01f0*/  FADD R12, R12, R8 ;  /* 0x000000080c0c7221 */ /* 0x000fe20000000000 */
[----:B------:R-:W-:Y:S02]  /*0200*/  FADD R13, R10, R2 ;  /* 0x000000020a0d7221 */ /* 0x000fe40000000000 */
[----:B------:R-:W-:Y:S02]  /*0210*/  FADD R15, R0, R15 ;  /* 0x0000000f000f7221 */ /* 0x000fe40000000000 */
[----:B------:R-:W-:Y:S02]  /*0220*/  FADD R13, R12, R13 ;  /* 0x0000000d0c0d7221 */ /* 0x000fe40000000000 */
[----:B----4-:R-:W-:-:S02]  /*0230*/  FADD R15, -R4, R15 ;  /* 0x0000000f040f7221 */ /* 0x010fc40000000100 */
[----:B------:R-:W-:-:S05]  /*0240*/  FADD R14, -R4, R13 ;  /* 0x0000000d040e7221 */ /* 0x000fca0000000100 */
[----:B------:R-:W-:Y:S01]  /*0250*/  STG.E.64 desc[UR4][R6.64], R14 ;  /* 0x0000000e06007986 */ /* 0x000fe2000c101b04 */
[----:B------:R-:W-:Y:S05]  /*0260*/  EXIT ;  /* 0x000000000000794d */ /* 0x000fea0003800000 */
.L_x_0:
[----:B------:R-:W-:-:S00]  /*0270*/  BRA `(.L_x_0) ;  /* 0xfffffffc00fc7947 */ /* 0x000fc0000383ffff */
[----:B------:R-:W-:-:S00]  /*0280*/  NOP ;  /* 0x0000000000007918 */ /* 0x000fc00000000000 */
[----:B------:R-:W-:-:S00]  /*0290*/  NOP ;  /* 0x0000000000007918 */ /* 0x000fc00000000000 */
[----:B------:R-:W-:-:S00]  /*02a0*/  NOP ;  /* 0x0000000000007918 */ /* 0x000fc00000000000 */
[----:B------:R-:W-:-:S00]  /*02b0*/  NOP ;  /* 0x0000000000007918 */ /* 0x000fc00000000000 */
[----:B------:R-:W-:-:S00]  /*02c0*/  NOP ;  /* 0x0000000000007918 */ /* 0x000fc00000000000 */
[----:B------:R-:W-:-:S00]  /*02d0*/  NOP ;  /* 0x0000000000007918 */ /* 0x000fc00000000000 */
[----:B------:R-:W-:-:S00]  /*02e0*/  NOP ;  /* 0x0000000000007918 */ /* 0x000fc00000000000 */
[----:B------:R-:W-:-:S00]  /*02f0*/  NOP ;  /* 0x0000000000007918 */ /* 0x000fc00000000000 */
.L_x_1:


//--------------------- .nv.constant0.triton_poi_fused_add_convolution_native_batch_norm_backward_54 --------------------------
	.section	.nv.constant0.triton_poi_fused_add_convolution_native_batch_norm_backward_54,"a",@progbits
	.sectionflags	@""
	.align	4
.nv.constant0.triton_poi_fused_add_convolution_native_batch_norm_backward_54:
	.zero		572
